	.headerflags	@"EF_CUDA_TEXMODE_UNIFIED EF_CUDA_64BIT_ADDRESS EF_CUDA_ACCELERATORS EF_CUDA_SM90 EF_CUDA_VIRTUAL_SM(EF_CUDA_SM90)"
	.elftype	@"ET_EXEC"


//--------------------- .nv.info                  --------------------------
	.section	.nv.info,"",@"SHT_CUDA_INFO"
	.align	4


	//----- nvinfo : EIATTR_REGCOUNT
	.align		4
        /*0000*/ 	.byte	0x04, 0x2f
        /*0002*/ 	.short	(.L_3 - .L_2)
	.align		4
.L_2:
        /*0004*/ 	.word	index@(triton_poi_fused__native_batch_norm_legit_no_training_relu_28)
        /*0008*/ 	.word	0x00000020


	//----- nvinfo : EIATTR_MIN_STACK_SIZE
	.align		4
.L_3:
        /*000c*/ 	.byte	0x04, 0x12
        /*000e*/ 	.short	(.L_5 - .L_4)
	.align		4
.L_4:
        /*0010*/ 	.word	index@(triton_poi_fused__native_batch_norm_legit_no_training_relu_28)
        /*0014*/ 	.word	0x00000000


	//----- nvinfo : EIATTR_FRAME_SIZE
	.align		4
.L_5:
        /*0018*/ 	.byte	0x04, 0x11
        /*001a*/ 	.short	(.L_7 - .L_6)
	.align		4
.L_6:
        /*001c*/ 	.word	index@(triton_poi_fused__native_batch_norm_legit_no_training_relu_28)
        /*0020*/ 	.word	0x00000000


	//----- nvinfo : EIATTR_MIN_STACK_SIZE
	.align		4
.L_7:
        /*0024*/ 	.byte	0x04, 0x12
        /*0026*/ 	.short	(.L_9 - .L_8)
	.align		4
.L_8:
        /*0028*/ 	.word	index@(triton_poi_fused__native_batch_norm_legit_no_training_relu_28)
        /*002c*/ 	.word	0x00000000
.L_9:


//--------------------- .nv.info.triton_poi_fused__native_batch_norm_legit_no_training_relu_28 --------------------------
	.section	.nv.info.triton_poi_fused__native_batch_norm_legit_no_training_relu_28,"",@"SHT_CUDA_INFO"
	.sectionflags	@""
	.align	4


	//----- nvinfo : EIATTR_CUDA_API_VERSION
	.align		4
        /*0000*/ 	.byte	0x04, 0x37
        /*0002*/ 	.short	(.L_11 - .L_10)
.L_10:
        /*0004*/ 	.word	0x0000007c


	//----- nvinfo : EIATTR_KPARAM_INFO
	.align		4
.L_11:
        /*0008*/ 	.byte	0x04, 0x17
        /*000a*/ 	.short	(.L_13 - .L_12)
.L_12:
        /*000c*/ 	.word	0x00000000
        /*0010*/ 	.short	0x0006
        /*0012*/ 	.short	0x0030
        /*0014*/ 	.byte	0x00, 0xf0, 0x11, 0x00


	//----- nvinfo : EIATTR_KPARAM_INFO
	.align		4
.L_13:
        /*0018*/ 	.byte	0x04, 0x17
        /*001a*/ 	.short	(.L_15 - .L_14)
.L_14:
        /*001c*/ 	.word	0x00000000
        /*0020*/ 	.short	0x0005
        /*0022*/ 	.short	0x0028
        /*0024*/ 	.byte	0x00, 0xf4, 0x21, 0x00


	//----- nvinfo : EIATTR_KPARAM_INFO
	.align		4
.L_15:
        /*0028*/ 	.byte	0x04, 0x17
        /*002a*/ 	.short	(.L_17 - .L_16)
.L_16:
        /*002c*/ 	.word	0x00000000
        /*0030*/ 	.short	0x0004
        /*0032*/ 	.short	0x0020
        /*0034*/ 	.byte	0x00, 0xf4, 0x21, 0x00


	//----- nvinfo : EIATTR_KPARAM_INFO
	.align		4
.L_17:
        /*0038*/ 	.byte	0x04, 0x17
        /*003a*/ 	.short	(.L_19 - .L_18)
.L_18:
        /*003c*/ 	.word	0x00000000
        /*0040*/ 	.short	0x0003
        /*0042*/ 	.short	0x0018
        /*0044*/ 	.byte	0x00, 0xf4, 0x21, 0x00


	//----- nvinfo : EIATTR_KPARAM_INFO
	.align		4
.L_19:
        /*0048*/ 	.byte	0x04, 0x17
        /*004a*/ 	.short	(.L_21 - .L_20)
.L_20:
        /*004c*/ 	.word	0x00000000
        /*0050*/ 	.short	0x0002
        /*0052*/ 	.short	0x0010
        /*0054*/ 	.byte	0x00, 0xf4, 0x21, 0x00


	//----- nvinfo : EIATTR_KPARAM_INFO
	.align		4
.L_21:
        /*0058*/ 	.byte	0x04, 0x17
        /*005a*/ 	.short	(.L_23 - .L_22)
.L_22:
        /*005c*/ 	.word	0x00000000
        /*0060*/ 	.short	0x0001
        /*0062*/ 	.short	0x0008
        /*0064*/ 	.byte	0x00, 0xf4, 0x21, 0x00


	//----- nvinfo : EIATTR_KPARAM_INFO
	.align		4
.L_23:
        /*0068*/ 	.byte	0x04, 0x17
        /*006a*/ 	.short	(.L_25 - .L_24)
.L_24:
        /*006c*/ 	.word	0x00000000
        /*0070*/ 	.short	0x0000
        /*0072*/ 	.short	0x0000
        /*0074*/ 	.byte	0x00, 0xf4, 0x21, 0x00


	//----- nvinfo : EIATTR_SPARSE_MMA_MASK
	.align		4
.L_25:
        /*0078*/ 	.byte	0x03, 0x50
        /*007a*/ 	.short	0x0000


	//----- nvinfo : EIATTR_MAXREG_COUNT
	.align		4
        /*007c*/ 	.byte	0x03, 0x1b
        /*007e*/ 	.short	0x00ff


	//----- nvinfo : EIATTR_EXIT_INSTR_OFFSETS
	.align		4
        /*0080*/ 	.byte	0x04, 0x1c
        /*0082*/ 	.short	(.L_27 - .L_26)


	//   ....[0]....
.L_26:
        /*0084*/ 	.word	0x000006e0


	//----- nvinfo : EIATTR_REQNTID
	.align		4
.L_27:
        /*0088*/ 	.byte	0x04, 0x10
        /*008a*/ 	.short	(.L_29 - .L_28)
.L_28:
        /*008c*/ 	.word	0x00000080
        /*0090*/ 	.word	0x00000001
        /*0094*/ 	.word	0x00000001


	//----- nvinfo : EIATTR_CBANK_PARAM_SIZE
	.align		4
.L_29:
        /*0098*/ 	.byte	0x03, 0x19
        /*009a*/ 	.short	0x0034


	//----- nvinfo : EIATTR_PARAM_CBANK
	.align		4
        /*009c*/ 	.byte	0x04, 0x0a
        /*009e*/ 	.short	(.L_31 - .L_30)
	.align		4
.L_30:
        /*00a0*/ 	.word	index@(.nv.constant0.triton_poi_fused__native_batch_norm_legit_no_training_relu_28)
        /*00a4*/ 	.short	0x0210
        /*00a6*/ 	.short	0x0034


	//----- nvinfo : EIATTR_SW_WAR
	.align		4
.L_31:
        /*00a8*/ 	.byte	0x04, 0x36
        /*00aa*/ 	.short	(.L_33 - .L_32)
.L_32:
        /*00ac*/ 	.word	0x00000008
.L_33:


//--------------------- .nv.callgraph             --------------------------
	.section	.nv.callgraph,"",@"SHT_CUDA_CALLGRAPH"
	.align	4
	.sectionentsize	8
	.align		4
        /*0000*/ 	.word	0x00000000
	.align		4
        /*0004*/ 	.word	0xffffffff
	.align		4
        /*0008*/ 	.word	0x00000000
	.align		4
        /*000c*/ 	.word	0xfffffffe
	.align		4
        /*0010*/ 	.word	0x00000000
	.align		4
        /*0014*/ 	.word	0xfffffffd
	.align		4
        /*0018*/ 	.word	0x00000000
	.align		4
        /*001c*/ 	.word	0xfffffffc


//--------------------- .nv.constant4             --------------------------
	.section	.nv.constant4,"a",@progbits
	.align	8
	.align		8
.nv.constant4:
        /*0000*/ 	.dword	_$_str
	.align		8
        /*0008*/ 	.dword	_$_str_$_2


//--------------------- .text.triton_poi_fused__native_batch_norm_legit_no_training_relu_28 --------------------------
	.section	.text.triton_poi_fused__native_batch_norm_legit_no_training_relu_28,"ax",@progbits
	.align	128
        .global         triton_poi_fused__native_batch_norm_legit_no_training_relu_28
        .type           triton_poi_fused__native_batch_norm_legit_no_training_relu_28,@function
        .size           triton_poi_fused__native_batch_norm_legit_no_training_relu_28,(.L_x_1 - triton_poi_fused__native_batch_norm_legit_no_training_relu_28)
        .other          triton_poi_fused__native_batch_norm_legit_no_training_relu_28,@"STO_CUDA_ENTRY STV_DEFAULT"
triton_poi_fused__native_batch_norm_legit_no_training_relu_28:
.text.triton_poi_fused__native_batch_norm_legit_no_training_relu_28:
[----:B------:R-:W-:Y:S01]  /*0000*/  LDC R1, c[0x0][0x28] ;  /* 0x00000a00ff017b82 */ /* 0x000fe20000000800 */
[----:B------:R-:W1:Y:S01]  /*0010*/  S2R R0, SR_TID.X ;  /* 0x0000000000007919 */ /* 0x000e620000002100 */
[----:B------:R-:W-:-:S06]  /*0020*/  ULDC.64 UR4, c[0x0][0x208] ;  /* 0x0000820000047ab9 */ /* 0x000fcc0000000a00 */
[----:B------:R-:W2:Y:S01]  /*0030*/  LDC.64 R16, c[0x0][0x218] ;  /* 0x00008600ff107b82 */ /* 0x000ea20000000a00 */
[----:B------:R-:W3:Y:S07]  /*0040*/  S2R R5, SR_CTAID.X ;  /* 0x0000000000057919 */ /* 0x000eee0000002500 */
[----:B------:R-:W4:Y:S08]  /*0050*/  LDC.64 R14, c[0x0][0x210] ;  /* 0x00008400ff0e7b82 */ /* 0x000f300000000a00 */
[----:B------:R-:W5:Y:S01]  /*0060*/  LDC.64 R12, c[0x0][0x230] ;  /* 0x00008c00ff0c7b82 */ /* 0x000f620000000a00 */
[----:B-1----:R-:W-:-:S02]  /*0070*/  SHF.L.U32 R0, R0, 0x2, RZ ;  /* 0x0000000200007819 */ /* 0x002fc400000006ff */
[----:B---3--:R-:W-:Y:S02]  /*0080*/  SHF.R.S32.HI R3, RZ, 0x15, R5 ;  /* 0x00000015ff037819 */ /* 0x008fe40000011405 */
[----:B------:R-:W-:Y:S02]  /*0090*/  LOP3.LUT R0, R0, 0x1fc, RZ, 0xc0, !PT ;  /* 0x000001fc00007812 */ /* 0x000fe400078ec0ff */
[----:B------:R-:W-:Y:S02]  /*00a0*/  SGXT R3, R3, 0x1 ;  /* 0x000000010303781a */ /* 0x000fe40000000200 */
[----:B------:R-:W-:-:S04]  /*00b0*/  LEA R18, R5, R0, 0xa ;  /* 0x0000000005127211 */ /* 0x000fc800078e50ff */
[----:B------:R-:W-:Y:S02]  /*00c0*/  LEA.HI R0, R3, R18, RZ, 0xc ;  /* 0x0000001203007211 */ /* 0x000fe400078f60ff */
[----:B------:R-:W1:Y:S02]  /*00d0*/  LDC.64 R2, c[0x0][0x220] ;  /* 0x00008800ff027b82 */ /* 0x000e640000000a00 */
[----:B------:R-:W-:Y:S02]  /*00e0*/  SHF.R.S32.HI R23, RZ, 0xc, R0 ;  /* 0x0000000cff177819 */ /* 0x000fe40000011400 */
[----:B------:R-:W-:-:S03]  /*00f0*/  IADD3 R0, R0, 0x200, RZ ;  /* 0x0000020000007810 */ /* 0x000fc60007ffe0ff */
[----:B------:R-:W-:Y:S01]  /*0100*/  IMAD.HI R4, R23, 0x4bda12f7, RZ ;  /* 0x4bda12f717047827 */ /* 0x000fe200078e02ff */
[----:B------:R-:W-:-:S04]  /*0110*/  SHF.R.S32.HI R0, RZ, 0xc, R0 ;  /* 0x0000000cff007819 */ /* 0x000fc80000011400 */
[----:B------:R-:W-:Y:S01]  /*0120*/  SHF.R.U32.HI R5, RZ, 0x1f, R4 ;  /* 0x0000001fff057819 */ /* 0x000fe20000011604 */
[----:B------:R-:W-:-:S03]  /*0130*/  IMAD.HI R6, R0, 0x4bda12f7, RZ ;  /* 0x4bda12f700067827 */ /* 0x000fc600078e02ff */
[----:B------:R-:W-:Y:S02]  /*0140*/  LEA.HI.SX32 R4, R4, R5, 0x1a ;  /* 0x0000000504047211 */ /* 0x000fe400078fd2ff */
[----:B------:R-:W-:-:S03]  /*0150*/  SHF.R.U32.HI R5, RZ, 0x1f, R6 ;  /* 0x0000001fff057819 */ /* 0x000fc60000011606 */
[----:B------:R-:W-:Y:S01]  /*0160*/  IMAD R23, R4, -0xd8, R23 ;  /* 0xffffff2804177824 */ /* 0x000fe200078e0217 */
[----:B------:R-:W-:-:S03]  /*0170*/  LEA.HI.SX32 R5, R6, R5, 0x1a ;  /* 0x0000000506057211 */ /* 0x000fc600078fd2ff */
[----:B-1----:R-:W-:-:S04]  /*0180*/  IMAD.WIDE R8, R23, 0x4, R2 ;  /* 0x0000000417087825 */ /* 0x002fc800078e0202 */
[----:B------:R-:W-:Y:S01]  /*0190*/  IMAD R19, R5, -0xd8, R0 ;  /* 0xffffff2805137824 */ /* 0x000fe200078e0200 */
[----:B------:R-:W3:Y:S03]  /*01a0*/  LDG.E.EL R20, desc[UR4][R8.64] ;  /* 0x0000000408147981 */ /* 0x000ee6000c2e1900 */
[----:B------:R-:W-:Y:S02]  /*01b0*/  IMAD.WIDE R10, R19, 0x4, R2 ;  /* 0x00000004130a7825 */ /* 0x000fe400078e0202 */
[----:B------:R-:W1:Y:S03]  /*01c0*/  LDC.64 R2, c[0x0][0x228] ;  /* 0x00008a00ff027b82 */ /* 0x000e660000000a00 */
[----:B------:R-:W3:Y:S01]  /*01d0*/  LDG.E.EL R21, desc[UR4][R10.64] ;  /* 0x000000040a157981 */ /* 0x000ee2000c2e1900 */
[----:B--2---:R-:W-:-:S04]  /*01e0*/  IMAD.WIDE R26, R23, 0x4, R16 ;  /* 0x00000004171a7825 */ /* 0x004fc800078e0210 */
[----:B----4-:R-:W-:Y:S01]  /*01f0*/  IMAD.WIDE R14, R18, 0x4, R14 ;  /* 0x00000004120e7825 */ /* 0x010fe200078e020e */
[----:B------:R-:W2:Y:S04]  /*0200*/  LDG.E.EL R0, desc[UR4][R26.64] ;  /* 0x000000041a007981 */ /* 0x000ea8000c2e1900 */
[----:B------:R-:W2:Y:S01]  /*0210*/  LDG.E.128 R4, desc[UR4][R14.64] ;  /* 0x000000040e047981 */ /* 0x000ea2000c1e1d00 */
[----:B------:R-:W-:-:S03]  /*0220*/  IMAD.WIDE R16, R19, 0x4, R16 ;  /* 0x0000000413107825 */ /* 0x000fc600078e0210 */
[----:B------:R-:W4:Y:S04]  /*0230*/  LDG.E.128 R8, desc[UR4][R14.64+0x800] ;  /* 0x000800040e087981 */ /* 0x000f28000c1e1d00 */
[----:B------:R-:W4:Y:S01]  /*0240*/  LDG.E.EL R16, desc[UR4][R16.64] ;  /* 0x0000000410107981 */ /* 0x000f22000c2e1900 */
[----:B01----:R-:W-:-:S04]  /*0250*/  IMAD.WIDE R24, R23, 0x4, R2 ;  /* 0x0000000417187825 */ /* 0x003fc800078e0202 */
[----:B-----5:R-:W-:Y:S02]  /*0260*/  IMAD.WIDE R22, R23, 0x4, R12 ;  /* 0x0000000417167825 */ /* 0x020fe400078e020c */
[----:B------:R-:W5:Y:S04]  /*0270*/  LDG.E.EL R24, desc[UR4][R24.64] ;  /* 0x0000000418187981 */ /* 0x000f68000c2e1900 */
[----:B------:R-:W5:Y:S01]  /*0280*/  LDG.E.EL R23, desc[UR4][R22.64] ;  /* 0x0000000416177981 */ /* 0x000f62000c2e1900 */
[----:B------:R-:W-:-:S04]  /*0290*/  IMAD.WIDE R2, R19, 0x4, R2 ;  /* 0x0000000413027825 */ /* 0x000fc800078e0202 */
[----:B------:R-:W-:Y:S02]  /*02a0*/  IMAD.WIDE R28, R19, 0x4, R12 ;  /* 0x00000004131c7825 */ /* 0x000fe400078e020c */
[----:B------:R0:W4:Y:S04]  /*02b0*/  LDG.E.EL R12, desc[UR4][R2.64] ;  /* 0x00000004020c7981 */ /* 0x000128000c2e1900 */
[----:B------:R-:W4:Y:S01]  /*02c0*/  LDG.E.EL R13, desc[UR4][R28.64] ;  /* 0x000000041c0d7981 */ /* 0x000f22000c2e1900 */
[----:B0-----:R-:W-:Y:S01]  /*02d0*/  HFMA2.MMA R3, -RZ, RZ, 1.625, 0 ;  /* 0x3e800000ff037435 */ /* 0x001fe200000001ff */
[----:B---3--:R-:W-:-:S04]  /*02e0*/  FADD R20, R20, 9.9999997473787516356e-06 ;  /* 0x3727c5ac14147421 */ /* 0x008fc80000000000 */
[----:B------:R-:W0:Y:S01]  /*02f0*/  MUFU.SQRT R19, R20 ;  /* 0x0000001400137308 */ /* 0x000e220000002000 */
[----:B------:R-:W-:-:S07]  /*0300*/  FADD R21, R21, 9.9999997473787516356e-06 ;  /* 0x3727c5ac15157421 */ /* 0x000fce0000000000 */
[----:B------:R-:W1:Y:S01]  /*0310*/  MUFU.SQRT R25, R21 ;  /* 0x0000001500197308 */ /* 0x000e620000002000 */
[C---:B0-----:R-:W-:Y:S02]  /*0320*/  FSETP.GT.AND P0, PT, R19.reuse, 8.50705917302346158658e+37, PT ;  /* 0x7e8000001300780b */ /* 0x041fe40003f04000 */
[----:B------:R-:W-:Y:S02]  /*0330*/  FSETP.GEU.AND P2, PT, R19, 1.175494350822287508e-38, PT ;  /* 0x008000001300780b */ /* 0x000fe40003f4e000 */
[C---:B-1----:R-:W-:Y:S02]  /*0340*/  FSETP.GT.AND P1, PT, R25.reuse, 8.50705917302346158658e+37, PT ;  /* 0x7e8000001900780b */ /* 0x042fe40003f24000 */
[----:B------:R-:W-:-:S07]  /*0350*/  FSETP.GEU.AND P3, PT, R25, 1.175494350822287508e-38, PT ;  /* 0x008000001900780b */ /* 0x000fce0003f6e000 */
[----:B------:R-:W-:-:S04]  /*0360*/  @P0 FMUL R19, R19, 0.25 ;  /* 0x3e80000013130820 */ /* 0x000fc80000400000 */
[----:B------:R-:W-:Y:S01]  /*0370*/  @!P2 FMUL R19, R19, 16777216 ;  /* 0x4b8000001313a820 */ /* 0x000fe20000400000 */
[----:B------:R-:W-:-:S05]  /*0380*/  @P1 FMUL R25, R25, 0.25 ;  /* 0x3e80000019191820 */ /* 0x000fca0000400000 */
[----:B------:R-:W0:Y:S01]  /*0390*/  MUFU.RCP R19, R19 ;  /* 0x0000001300137308 */ /* 0x000e220000001000 */
[----:B------:R-:W-:Y:S01]  /*03a0*/  @!P3 FMUL R25, R25, 16777216 ;  /* 0x4b8000001919b820 */ /* 0x000fe20000400000 */
[----:B------:R-:W-:-:S06]  /*03b0*/  FSEL R2, R3, 1, P0 ;  /* 0x3f80000003027808 */ /* 0x000fcc0000000000 */
[----:B------:R-:W1:Y:S01]  /*03c0*/  MUFU.RCP R14, R25 ;  /* 0x00000019000e7308 */ /* 0x000e620000001000 */
[----:B------:R-:W-:Y:S01]  /*03d0*/  FSEL R3, R3, 1, P1 ;  /* 0x3f80000003037808 */ /* 0x000fe20000800000 */
[----:B------:R-:W-:Y:S01]  /*03e0*/  @!P2 FMUL R2, R2, 16777216 ;  /* 0x4b8000000202a820 */ /* 0x000fe20000400000 */
[----:B--2---:R-:W-:-:S03]  /*03f0*/  FADD R4, R4, -R0 ;  /* 0x8000000004047221 */ /* 0x004fc60000000000 */
[----:B------:R-:W-:Y:S01]  /*0400*/  @!P3 FMUL R3, R3, 16777216 ;  /* 0x4b8000000303b820 */ /* 0x000fe20000400000 */
[----:B0-----:R-:W-:Y:S01]  /*0410*/  FMUL R15, R19, R2 ;  /* 0x00000002130f7220 */ /* 0x001fe20000400000 */
[--C-:B------:R-:W-:Y:S01]  /*0420*/  FADD R20, R5, -R0.reuse ;  /* 0x8000000005147221 */ /* 0x100fe20000000000 */
[--C-:B------:R-:W-:Y:S01]  /*0430*/  FADD R6, R6, -R0.reuse ;  /* 0x8000000006067221 */ /* 0x100fe20000000000 */
[----:B------:R-:W-:Y:S01]  /*0440*/  FADD R0, R7, -R0 ;  /* 0x8000000007007221 */ /* 0x000fe20000000000 */
[C---:B------:R-:W-:Y:S01]  /*0450*/  FMUL R5, R15.reuse, R4 ;  /* 0x000000040f057220 */ /* 0x040fe20000400000 */
[C---:B------:R-:W-:Y:S01]  /*0460*/  FMUL R4, R15.reuse, R20 ;  /* 0x000000140f047220 */ /* 0x040fe20000400000 */
[----:B-1----:R-:W-:Y:S02]  /*0470*/  FMUL R14, R14, R3 ;  /* 0x000000030e0e7220 */ /* 0x002fe40000400000 */
[----:B------:R-:W0:Y:S01]  /*0480*/  LDC.64 R2, c[0x0][0x238] ;  /* 0x00008e00ff027b82 */ /* 0x000e220000000a00 */
[C---:B------:R-:W-:Y:S01]  /*0490*/  FMUL R20, R15.reuse, R6 ;  /* 0x000000060f147220 */ /* 0x040fe20000400000 */
[----:B------:R-:W-:Y:S01]  /*04a0*/  FMUL R6, R15, R0 ;  /* 0x000000000f067220 */ /* 0x000fe20000400000 */
[--C-:B----4-:R-:W-:Y:S01]  /*04b0*/  FADD R7, R8, -R16.reuse ;  /* 0x8000001008077221 */ /* 0x110fe20000000000 */
[--C-:B------:R-:W-:Y:S01]  /*04c0*/  FADD R9, R9, -R16.reuse ;  /* 0x8000001009097221 */ /* 0x100fe20000000000 */
[--C-:B------:R-:W-:Y:S01]  /*04d0*/  FADD R15, R10, -R16.reuse ;  /* 0x800000100a0f7221 */ /* 0x100fe20000000000 */
[C-C-:B-----5:R-:W-:Y:S01]  /*04e0*/  FFMA R0, R24.reuse, R5, R23.reuse ;  /* 0x0000000518007223 */ /* 0x160fe20000000017 */
[----:B------:R-:W-:Y:S01]  /*04f0*/  FADD R11, R11, -R16 ;  /* 0x800000100b0b7221 */ /* 0x000fe20000000000 */
[C-C-:B------:R-:W-:Y:S01]  /*0500*/  FFMA R4, R24.reuse, R4, R23.reuse ;  /* 0x0000000418047223 */ /* 0x140fe20000000017 */
[C-C-:B------:R-:W-:Y:S01]  /*0510*/  FFMA R5, R24.reuse, R20, R23.reuse ;  /* 0x0000001418057223 */ /* 0x140fe20000000017 */
[----:B------:R-:W-:Y:S01]  /*0520*/  FFMA R23, R24, R6, R23 ;  /* 0x0000000618177223 */ /* 0x000fe20000000017 */
[C---:B------:R-:W-:Y:S01]  /*0530*/  FMUL R7, R14.reuse, R7 ;  /* 0x000000070e077220 */ /* 0x040fe20000400000 */
[C---:B------:R-:W-:Y:S01]  /*0540*/  FMUL R8, R14.reuse, R9 ;  /* 0x000000090e087220 */ /* 0x040fe20000400000 */
[C---:B------:R-:W-:Y:S01]  /*0550*/  FMUL R6, R14.reuse, R15 ;  /* 0x0000000f0e067220 */ /* 0x040fe20000400000 */
[----:B------:R-:W-:Y:S01]  /*0560*/  FMUL R14, R14, R11 ;  /* 0x0000000b0e0e7220 */ /* 0x000fe20000400000 */
[C-C-:B------:R-:W-:Y:S01]  /*0570*/  FFMA R9, R12.reuse, R7, R13.reuse ;  /* 0x000000070c097223 */ /* 0x140fe2000000000d */
[C-C-:B------:R-:W-:Y:S01]  /*0580*/  FFMA R8, R12.reuse, R8, R13.reuse ;  /* 0x000000080c087223 */ /* 0x140fe2000000000d */
[C-C-:B------:R-:W-:Y:S01]  /*0590*/  FFMA R10, R12.reuse, R6, R13.reuse ;  /* 0x000000060c0a7223 */ /* 0x140fe2000000000d */
[----:B------:R-:W-:Y:S01]  /*05a0*/  FFMA R14, R12, R14, R13 ;  /* 0x0000000e0c0e7223 */ /* 0x000fe2000000000d */
[----:B------:R-:W-:-:S02]  /*05b0*/  FSETP.GEU.AND P6, PT, R23, RZ, PT ;  /* 0x000000ff1700720b */ /* 0x000fc40003fce000 */
[----:B------:R-:W-:Y:S02]  /*05c0*/  FSETP.GEU.AND P0, PT, R5, RZ, PT ;  /* 0x000000ff0500720b */ /* 0x000fe40003f0e000 */
[----:B------:R-:W-:Y:S02]  /*05d0*/  FSETP.GEU.AND P1, PT, R4, RZ, PT ;  /* 0x000000ff0400720b */ /* 0x000fe40003f2e000 */
[----:B------:R-:W-:Y:S02]  /*05e0*/  FSETP.GEU.AND P3, PT, R14, RZ, PT ;  /* 0x000000ff0e00720b */ /* 0x000fe40003f6e000 */
[----:B------:R-:W-:Y:S02]  /*05f0*/  SEL R7, R23, RZ, P6 ;  /* 0x000000ff17077207 */ /* 0x000fe40003000000 */
[----:B------:R-:W-:Y:S02]  /*0600*/  FSETP.GEU.AND P2, PT, R0, RZ, PT ;  /* 0x000000ff0000720b */ /* 0x000fe40003f4e000 */
[----:B------:R-:W-:-:S02]  /*0610*/  FSETP.GEU.AND P4, PT, R10, RZ, PT ;  /* 0x000000ff0a00720b */ /* 0x000fc40003f8e000 */
[----:B------:R-:W-:Y:S02]  /*0620*/  FSETP.GEU.AND P5, PT, R9, RZ, PT ;  /* 0x000000ff0900720b */ /* 0x000fe40003fae000 */
[----:B------:R-:W-:Y:S02]  /*0630*/  FSETP.GEU.AND P6, PT, R8, RZ, PT ;  /* 0x000000ff0800720b */ /* 0x000fe40003fce000 */
[----:B------:R-:W-:Y:S01]  /*0640*/  SEL R6, R5, RZ, P0 ;  /* 0x000000ff05067207 */ /* 0x000fe20000000000 */
[----:B0-----:R-:W-:Y:S01]  /*0650*/  IMAD.WIDE R2, R18, 0x4, R2 ;  /* 0x0000000412027825 */ /* 0x001fe200078e0202 */
[----:B------:R-:W-:Y:S02]  /*0660*/  SEL R5, R4, RZ, P1 ;  /* 0x000000ff04057207 */ /* 0x000fe40000800000 */
[----:B------:R-:W-:Y:S02]  /*0670*/  SEL R15, R14, RZ, P3 ;  /* 0x000000ff0e0f7207 */ /* 0x000fe40001800000 */
[----:B------:R-:W-:-:S02]  /*0680*/  SEL R4, R0, RZ, P2 ;  /* 0x000000ff00047207 */ /* 0x000fc40001000000 */
[----:B------:R-:W-:Y:S02]  /*0690*/  SEL R14, R10, RZ, P4 ;  /* 0x000000ff0a0e7207 */ /* 0x000fe40002000000 */
[----:B------:R-:W-:Y:S02]  /*06a0*/  SEL R12, R9, RZ, P5 ;  /* 0x000000ff090c7207 */ /* 0x000fe40002800000 */
[----:B------:R-:W-:Y:S01]  /*06b0*/  SEL R13, R8, RZ, P6 ;  /* 0x000000ff080d7207 */ /* 0x000fe20003000000 */
[----:B------:R-:W-:Y:S04]  /*06c0*/  STG.E.128 desc[UR4][R2.64], R4 ;  /* 0x0000000402007986 */ /* 0x000fe8000c101d04 */
[----:B------:R-:W-:Y:S01]  /*06d0*/  STG.E.128 desc[UR4][R2.64+0x800], R12 ;  /* 0x0008000c02007986 */ /* 0x000fe2000c101d04 */
[----:B------:R-:W-:Y:S05]  /*06e0*/  EXIT ;  /* 0x000000000000794d */ /* 0x000fea0003800000 */
.L_x_0:
[----:B------:R-:W-:-:S00]  /*06f0*/  BRA `(.L_x_0) ;  /* 0xfffffffc00fc7947 */ /* 0x000fc0000383ffff */
[----:B------:R-:W-:-:S00]  /*0700*/  NOP ;  /* 0x0000000000007918 */ /* 0x000fc00000000000 */
[----:B------:R-:W-:-:S00]  /*0710*/  NOP ;  /* 0x0000000000007918 */ /* 0x000fc00000000000 */
[----:B------:R-:W-:-:S00]  /*0720*/  NOP ;  /* 0x0000000000007918 */ /* 0x000fc00000000000 */
[----:B------:R-:W-:-:S00]  /*0730*/  NOP ;  /* 0x0000000000007918 */ /* 0x000fc00000000000 */
[----:B------:R-:W-:-:S00]  /*0740*/  NOP ;  /* 0x0000000000007918 */ /* 0x000fc00000000000 */
[----:B------:R-:W-:-:S00]  /*0750*/  NOP ;  /* 0x0000000000007918 */ /* 0x000fc00000000000 */
[----:B------:R-:W-:-:S00]  /*0760*/  NOP ;  /* 0x0000000000007918 */ /* 0x000fc00000000000 */
[----:B------:R-:W-:-:S00]  /*0770*/  NOP ;  /* 0x0000000000007918 */ /* 0x000fc00000000000 */
.L_x_1:


//--------------------- .nv.global.init           --------------------------
	.section	.nv.global.init,"aw",@progbits
.nv.global.init:
	.type		_$_str,@object
	.size		_$_str,(_$_str_$_2 - _$_str)
_$_str:
        /*0000*/ 	.byte	0x5f, 0x5f, 0x43, 0x55, 0x44, 0x41, 0x5f, 0x46, 0x54, 0x5a, 0x00
	.type		_$_str_$_2,@object
	.size		_$_str_$_2,(.L_1 - _$_str_$_2)
_$_str_$_2:
        /*000b*/ 	.byte	0x5f, 0x5f, 0x43, 0x55, 0x44, 0x41, 0x5f, 0x50, 0x52, 0x45, 0x43, 0x5f, 0x53, 0x51, 0x52, 0x54
        /*001b*/ 	.byte	0x00
.L_1:


//--------------------- .nv.constant0.triton_poi_fused__native_batch_norm_legit_no_training_relu_28 --------------------------
	.section	.nv.constant0.triton_poi_fused__native_batch_norm_legit_no_training_relu_28,"a",@progbits
	.sectionflags	@""
	.align	4
.nv.constant0.triton_poi_fused__native_batch_norm_legit_no_training_relu_28:
	.zero		580
